//
// Generated by NVIDIA NVVM Compiler
//
// Compiler Build ID: CL-36424714
// Cuda compilation tools, release 13.0, V13.0.88
// Based on NVVM 20.0.0
//

.version 9.0
.target sm_100
.address_size 64

	// .globl	_Z18kernCalcStatisticsPj4dim3iPf

.visible .entry _Z18kernCalcStatisticsPj4dim3iPf(
	.param .u64 .ptr .align 1 _Z18kernCalcStatisticsPj4dim3iPf_param_0,
	.param .align 4 .b8 _Z18kernCalcStatisticsPj4dim3iPf_param_1[12],
	.param .u32 _Z18kernCalcStatisticsPj4dim3iPf_param_2,
	.param .u64 .ptr .align 1 _Z18kernCalcStatisticsPj4dim3iPf_param_3
)
{


	ret;

}


// ===== COMPILED SASS (sm_100) =====

	.target	sm_100

	.elftype	@"ET_EXEC"


//--------------------- .note.nv.tkinfo           --------------------------
	.section	.note.nv.tkinfo,"",@"SHT_NOTE"
	.sectionflags	@"SHF_NOTE_NV_TKINFO"
	.tkinfo
        /*0018*/ 	.word	0x00000002
        /*0030*/ 	.string	""
        /*0030*/ 	.string	"ptxas"
        /*0030*/ 	.string	"Cuda compilation tools, release 13.0, V13.0.88"
        /*0030*/ 	.string	"Build cuda_13.0.r13.0/compiler.36424714_0"
        /*0030*/ 	.string	"-arch sm_100 -m 64 "



//--------------------- .note.nv.cuinfo           --------------------------
	.section	.note.nv.cuinfo,"",@"SHT_NOTE"
	.sectionflags	@"SHF_NOTE_NV_CUINFO"
        /*0018*/ 	.short	0x0002
        /*001a*/ 	.short	0x0064
        /*001c*/ 	.short	0x0082
	.zero		2


//--------------------- .nv.info                  --------------------------
	.section	.nv.info,"",@"SHT_CUDA_INFO"
	.align	4


	//----- nvinfo : EIATTR_REGCOUNT
	.align		4
        /*0000*/ 	.byte	0x04, 0x2f
        /*0002*/ 	.short	(.L_1 - .L_0)
	.align		4
.L_0:
        /*0004*/ 	.word	index@(_Z18kernCalcStatisticsPj4dim3iPf)
        /*0008*/ 	.word	0x00000004


	//----- nvinfo : EIATTR_FRAME_SIZE
	.align		4
.L_1:
        /*000c*/ 	.byte	0x04, 0x11
        /*000e*/ 	.short	(.L_3 - .L_2)
	.align		4
.L_2:
        /*0010*/ 	.word	index@(_Z18kernCalcStatisticsPj4dim3iPf)
        /*0014*/ 	.word	0x00000000


	//----- nvinfo : EIATTR_MIN_STACK_SIZE
	.align		4
.L_3:
        /*0018*/ 	.byte	0x04, 0x12
        /*001a*/ 	.short	(.L_5 - .L_4)
	.align		4
.L_4:
        /*001c*/ 	.word	index@(_Z18kernCalcStatisticsPj4dim3iPf)
        /*0020*/ 	.word	0x00000000
.L_5:


//--------------------- .nv.compat                --------------------------
	.section	.nv.compat,"",@"SHT_CUDA_COMPAT_INFO"
	.align	4
        /*0000*/ 	.byte	0x02, 0x09, 0x00, 0x00, 0x02, 0x02, 0x01, 0x00, 0x02, 0x05, 0x05, 0x00, 0x03, 0x07, 0x01, 0x01
        /*0010*/ 	.byte	0x02, 0x03, 0x00, 0x00, 0x02, 0x06, 0x01, 0x00, 0x04, 0x0b, 0x08, 0x00, 0x09, 0x00, 0x00, 0x00
        /*0020*/ 	.byte	0x00, 0x00, 0x00, 0x00


//--------------------- .nv.info._Z18kernCalcStatisticsPj4dim3iPf --------------------------
	.section	.nv.info._Z18kernCalcStatisticsPj4dim3iPf,"",@"SHT_CUDA_INFO"
	.sectionflags	@""
	.align	4


	//----- nvinfo : EIATTR_CUDA_API_VERSION
	.align		4
        /*0000*/ 	.byte	0x04, 0x37
        /*0002*/ 	.short	(.L_7 - .L_6)
.L_6:
        /*0004*/ 	.word	0x00000082


	//----- nvinfo : EIATTR_KPARAM_INFO
	.align		4
.L_7:
        /*0008*/ 	.byte	0x04, 0x17
        /*000a*/ 	.short	(.L_9 - .L_8)
.L_8:
        /*000c*/ 	.word	0x00000000
        /*0010*/ 	.short	0x0003
        /*0012*/ 	.short	0x0018
        /*0014*/ 	.byte	0x00, 0xf5, 0x21, 0x00


	//----- nvinfo : EIATTR_KPARAM_INFO
	.align		4
.L_9:
        /*0018*/ 	.byte	0x04, 0x17
        /*001a*/ 	.short	(.L_11 - .L_10)
.L_10:
        /*001c*/ 	.word	0x00000000
        /*0020*/ 	.short	0x0002
        /*0022*/ 	.short	0x0014
        /*0024*/ 	.byte	0x00, 0xf0, 0x11, 0x00


	//----- nvinfo : EIATTR_KPARAM_INFO
	.align		4
.L_11:
        /*0028*/ 	.byte	0x04, 0x17
        /*002a*/ 	.short	(.L_13 - .L_12)
.L_12:
        /*002c*/ 	.word	0x00000000
        /*0030*/ 	.short	0x0001
        /*0032*/ 	.short	0x0008
        /*0034*/ 	.byte	0x00, 0xf0, 0x31, 0x00


	//----- nvinfo : EIATTR_KPARAM_INFO
	.align		4
.L_13:
        /*0038*/ 	.byte	0x04, 0x17
        /*003a*/ 	.short	(.L_15 - .L_14)
.L_14:
        /*003c*/ 	.word	0x00000000
        /*0040*/ 	.short	0x0000
        /*0042*/ 	.short	0x0000
        /*0044*/ 	.byte	0x00, 0xf5, 0x21, 0x00


	//----- nvinfo : EIATTR_SPARSE_MMA_MASK
	.align		4
.L_15:
        /*0048*/ 	.byte	0x03, 0x50
        /*004a*/ 	.short	0x0000


	//----- nvinfo : EIATTR_MAXREG_COUNT
	.align		4
        /*004c*/ 	.byte	0x03, 0x1b
        /*004e*/ 	.short	0x00ff


	//----- nvinfo : EIATTR_MERCURY_ISA_VERSION
	.align		4
        /*0050*/ 	.byte	0x03, 0x5f
        /*0052*/ 	.short	0x0101


	//----- nvinfo : EIATTR_VRC_CTA_INIT_COUNT
	.align		4
        /*0054*/ 	.byte	0x02, 0x4a
	.zero		1
	.zero		1


	//----- nvinfo : EIATTR_EXIT_INSTR_OFFSETS
	.align		4
        /*0058*/ 	.byte	0x04, 0x1c
        /*005a*/ 	.short	(.L_17 - .L_16)


	//   ....[0]....
.L_16:
        /*005c*/ 	.word	0x00000010


	//----- nvinfo : EIATTR_CBANK_PARAM_SIZE
	.align		4
.L_17:
        /*0060*/ 	.byte	0x03, 0x19
        /*0062*/ 	.short	0x0020


	//----- nvinfo : EIATTR_PARAM_CBANK
	.align		4
        /*0064*/ 	.byte	0x04, 0x0a
        /*0066*/ 	.short	(.L_19 - .L_18)
	.align		4
.L_18:
        /*0068*/ 	.word	index@(.nv.constant0._Z18kernCalcStatisticsPj4dim3iPf)
        /*006c*/ 	.short	0x0380
        /*006e*/ 	.short	0x0020


	//----- nvinfo : EIATTR_SW_WAR
	.align		4
.L_19:
        /*0070*/ 	.byte	0x04, 0x36
        /*0072*/ 	.short	(.L_21 - .L_20)
.L_20:
        /*0074*/ 	.word	0x00000008
.L_21:


//--------------------- .nv.callgraph             --------------------------
	.section	.nv.callgraph,"",@"SHT_CUDA_CALLGRAPH"
	.align	4
	.sectionentsize	8
	.align		4
        /*0000*/ 	.word	0x00000000
	.align		4
        /*0004*/ 	.word	0xffffffff
	.align		4
        /*0008*/ 	.word	0x00000000
	.align		4
        /*000c*/ 	.word	0xfffffffe
	.align		4
        /*0010*/ 	.word	0x00000000
	.align		4
        /*0014*/ 	.word	0xfffffffd
	.align		4
        /*0018*/ 	.word	0x00000000
	.align		4
        /*001c*/ 	.word	0xfffffffc


//--------------------- .text._Z18kernCalcStatisticsPj4dim3iPf --------------------------
	.section	.text._Z18kernCalcStatisticsPj4dim3iPf,"ax",@progbits
	.align	128
        .global         _Z18kernCalcStatisticsPj4dim3iPf
        .type           _Z18kernCalcStatisticsPj4dim3iPf,@function
        .size           _Z18kernCalcStatisticsPj4dim3iPf,(.L_x_1 - _Z18kernCalcStatisticsPj4dim3iPf)
        .other          _Z18kernCalcStatisticsPj4dim3iPf,@"STO_CUDA_ENTRY STV_DEFAULT"
_Z18kernCalcStatisticsPj4dim3iPf:
.text._Z18kernCalcStatisticsPj4dim3iPf:
[----:B------:R-:W-:Y:S01]  /*0000*/  LDC R1, c[0x0][0x37c] ;  /* 0x0000df00ff017b82 */ /* 0x000fe20000000800 */
[----:B------:R-:W-:Y:S05]  /*0010*/  EXIT ;  /* 0x000000000000794d */ /* 0x000fea0003800000 */
.L_x_0:
[----:B------:R-:W-:-:S00]  /*0020*/  BRA `(.L_x_0) ;  /* 0xfffffffc00fc7947 */ /* 0x000fc0000383ffff */
[----:B------:R-:W-:-:S00]  /*0030*/  NOP ;  /* 0x0000000000007918 */ /* 0x000fc00000000000 */
        /* <DEDUP_REMOVED lines=12> */
.L_x_1:


//--------------------- .nv.shared.reserved.0     --------------------------
	.section	.nv.shared.reserved.0,"aw",@nobits
	.weak		__nv_reservedSMEM_offset_0_alias
	.size		__nv_reservedSMEM_offset_0_alias, 0, 64
	.other		__nv_reservedSMEM_offset_0_alias,@"STO_CUDA_RESERVED_SHARED STV_DEFAULT"
__nv_reservedSMEM_offset_0_alias:
	.zero		0
	.zero		64


//--------------------- .nv.constant0._Z18kernCalcStatisticsPj4dim3iPf --------------------------
	.section	.nv.constant0._Z18kernCalcStatisticsPj4dim3iPf,"a",@progbits
	.sectionflags	@""
	.align	4
.nv.constant0._Z18kernCalcStatisticsPj4dim3iPf:
	.zero		928


//--------------------- SYMBOLS --------------------------

	.type		.nv.reservedSmem.offset0,@object
	.size		.nv.reservedSmem.offset0,0x4
